//
// Generated by NVIDIA NVVM Compiler
//
// Compiler Build ID: CL-36424714
// Cuda compilation tools, release 13.0, V13.0.88
// Based on NVVM 20.0.0
//

.version 9.0
.target sm_100
.address_size 64

	// .globl	_Z18isingAnnealingStepPiS_S_S_ii
.global .align 4 .b8 precalc_xorwow_matrix[102400];
.global .align 4 .b8 precalc_xorwow_offset_matrix[102400];
.global .align 4 .b8 mrg32k3aM1[2304];
.global .align 4 .b8 mrg32k3aM2[2304];
.global .align 4 .b8 mrg32k3aM1SubSeq[2016];
.global .align 4 .b8 mrg32k3aM2SubSeq[2016];
.global .align 4 .b8 mrg32k3aM1Seq[2304];
.global .align 4 .b8 mrg32k3aM2Seq[2304];
.const .align 8 .b8 __cr_lgamma_table[72];

.visible .entry _Z18isingAnnealingStepPiS_S_S_ii(
	.param .u64 .ptr .align 1 _Z18isingAnnealingStepPiS_S_S_ii_param_0,
	.param .u64 .ptr .align 1 _Z18isingAnnealingStepPiS_S_S_ii_param_1,
	.param .u64 .ptr .align 1 _Z18isingAnnealingStepPiS_S_S_ii_param_2,
	.param .u64 .ptr .align 1 _Z18isingAnnealingStepPiS_S_S_ii_param_3,
	.param .u32 _Z18isingAnnealingStepPiS_S_S_ii_param_4,
	.param .u32 _Z18isingAnnealingStepPiS_S_S_ii_param_5
)
{
	.reg .pred 	%p<13>;
	.reg .b32 	%r<143>;
	.reg .b64 	%rd<53>;

	ld.param.u64 	%rd8, [_Z18isingAnnealingStepPiS_S_S_ii_param_0];
	ld.param.u64 	%rd7, [_Z18isingAnnealingStepPiS_S_S_ii_param_1];
	ld.param.u64 	%rd9, [_Z18isingAnnealingStepPiS_S_S_ii_param_2];
	ld.param.u64 	%rd10, [_Z18isingAnnealingStepPiS_S_S_ii_param_3];
	ld.param.u32 	%r30, [_Z18isingAnnealingStepPiS_S_S_ii_param_4];
	ld.param.u32 	%r31, [_Z18isingAnnealingStepPiS_S_S_ii_param_5];
	cvta.to.global.u64 	%rd1, %rd8;
	cvta.to.global.u64 	%rd2, %rd9;
	cvta.to.global.u64 	%rd3, %rd10;
	st.global.u32 	[%rd3], %r31;
	mov.u32 	%r32, %ntid.x;
	mov.u32 	%r33, %ctaid.x;
	mov.u32 	%r34, %tid.x;
	mad.lo.s32 	%r1, %r32, %r33, %r34;
	setp.ge.s32 	%p1, %r1, %r30;
	@%p1 bra 	$L__BB0_17;
	cvta.to.global.u64 	%rd11, %rd7;
	mul.wide.s32 	%rd12, %r1, 4;
	add.s64 	%rd4, %rd2, %rd12;
	ld.global.u32 	%r2, [%rd4];
	add.s64 	%rd13, %rd11, %rd12;
	ld.global.u32 	%r134, [%rd13];
	ld.global.u32 	%r4, [%rd13+4];
	setp.ge.s32 	%p2, %r134, %r4;
	mov.b32 	%r142, 0;
	@%p2 bra 	$L__BB0_13;
	add.s32 	%r38, %r134, 2;
	max.s32 	%r39, %r4, %r38;
	not.b32 	%r40, %r134;
	add.s32 	%r5, %r39, %r40;
	shr.u32 	%r41, %r5, 1;
	add.s32 	%r6, %r41, 1;
	and.b32  	%r7, %r6, 7;
	setp.lt.u32 	%p3, %r5, 14;
	mov.b32 	%r142, 0;
	@%p3 bra 	$L__BB0_5;
	and.b32  	%r43, %r6, -8;
	neg.s32 	%r130, %r43;
	add.s64 	%rd5, %rd1, 32;
	mov.b32 	%r142, 0;
$L__BB0_4:
	.pragma "nounroll";
	mul.wide.s32 	%rd14, %r134, 4;
	add.s64 	%rd15, %rd5, %rd14;
	ld.global.u32 	%r44, [%rd15+-32];
	mul.wide.s32 	%rd16, %r44, 4;
	add.s64 	%rd17, %rd2, %rd16;
	ld.global.u32 	%r45, [%rd17];
	ld.global.u32 	%r46, [%rd15+-28];
	mul.lo.s32 	%r47, %r45, %r2;
	ld.global.u32 	%r48, [%rd15+-24];
	mul.wide.s32 	%rd18, %r48, 4;
	add.s64 	%rd19, %rd2, %rd18;
	ld.global.u32 	%r49, [%rd19];
	ld.global.u32 	%r50, [%rd15+-20];
	mul.lo.s32 	%r51, %r49, %r2;
	mul.lo.s32 	%r52, %r51, %r50;
	mad.lo.s32 	%r53, %r47, %r46, %r52;
	ld.global.u32 	%r54, [%rd15+-16];
	mul.wide.s32 	%rd20, %r54, 4;
	add.s64 	%rd21, %rd2, %rd20;
	ld.global.u32 	%r55, [%rd21];
	ld.global.u32 	%r56, [%rd15+-12];
	mul.lo.s32 	%r57, %r55, %r2;
	mad.lo.s32 	%r58, %r57, %r56, %r53;
	ld.global.u32 	%r59, [%rd15+-8];
	mul.wide.s32 	%rd22, %r59, 4;
	add.s64 	%rd23, %rd2, %rd22;
	ld.global.u32 	%r60, [%rd23];
	ld.global.u32 	%r61, [%rd15+-4];
	mul.lo.s32 	%r62, %r60, %r2;
	mad.lo.s32 	%r63, %r62, %r61, %r58;
	ld.global.u32 	%r64, [%rd15];
	mul.wide.s32 	%rd24, %r64, 4;
	add.s64 	%rd25, %rd2, %rd24;
	ld.global.u32 	%r65, [%rd25];
	ld.global.u32 	%r66, [%rd15+4];
	mul.lo.s32 	%r67, %r65, %r2;
	mad.lo.s32 	%r68, %r67, %r66, %r63;
	ld.global.u32 	%r69, [%rd15+8];
	mul.wide.s32 	%rd26, %r69, 4;
	add.s64 	%rd27, %rd2, %rd26;
	ld.global.u32 	%r70, [%rd27];
	ld.global.u32 	%r71, [%rd15+12];
	mul.lo.s32 	%r72, %r70, %r2;
	mad.lo.s32 	%r73, %r72, %r71, %r68;
	ld.global.u32 	%r74, [%rd15+16];
	mul.wide.s32 	%rd28, %r74, 4;
	add.s64 	%rd29, %rd2, %rd28;
	ld.global.u32 	%r75, [%rd29];
	ld.global.u32 	%r76, [%rd15+20];
	mul.lo.s32 	%r77, %r75, %r2;
	mad.lo.s32 	%r78, %r77, %r76, %r73;
	ld.global.u32 	%r79, [%rd15+24];
	mul.wide.s32 	%rd30, %r79, 4;
	add.s64 	%rd31, %rd2, %rd30;
	ld.global.u32 	%r80, [%rd31];
	ld.global.u32 	%r81, [%rd15+28];
	mul.lo.s32 	%r82, %r80, %r2;
	mad.lo.s32 	%r83, %r82, %r81, %r78;
	sub.s32 	%r142, %r142, %r83;
	add.s32 	%r134, %r134, 16;
	add.s32 	%r130, %r130, 8;
	setp.ne.s32 	%p4, %r130, 0;
	@%p4 bra 	$L__BB0_4;
$L__BB0_5:
	setp.eq.s32 	%p5, %r7, 0;
	@%p5 bra 	$L__BB0_13;
	setp.lt.u32 	%p6, %r7, 4;
	@%p6 bra 	$L__BB0_8;
	mul.wide.s32 	%rd32, %r134, 4;
	add.s64 	%rd33, %rd1, %rd32;
	ld.global.u32 	%r85, [%rd33];
	mul.wide.s32 	%rd34, %r85, 4;
	add.s64 	%rd35, %rd2, %rd34;
	ld.global.u32 	%r86, [%rd35];
	ld.global.u32 	%r87, [%rd33+4];
	mul.lo.s32 	%r88, %r86, %r2;
	ld.global.u32 	%r89, [%rd33+8];
	mul.wide.s32 	%rd36, %r89, 4;
	add.s64 	%rd37, %rd2, %rd36;
	ld.global.u32 	%r90, [%rd37];
	ld.global.u32 	%r91, [%rd33+12];
	mul.lo.s32 	%r92, %r90, %r2;
	mul.lo.s32 	%r93, %r92, %r91;
	mad.lo.s32 	%r94, %r88, %r87, %r93;
	ld.global.u32 	%r95, [%rd33+16];
	mul.wide.s32 	%rd38, %r95, 4;
	add.s64 	%rd39, %rd2, %rd38;
	ld.global.u32 	%r96, [%rd39];
	ld.global.u32 	%r97, [%rd33+20];
	mul.lo.s32 	%r98, %r96, %r2;
	mad.lo.s32 	%r99, %r98, %r97, %r94;
	ld.global.u32 	%r100, [%rd33+24];
	mul.wide.s32 	%rd40, %r100, 4;
	add.s64 	%rd41, %rd2, %rd40;
	ld.global.u32 	%r101, [%rd41];
	ld.global.u32 	%r102, [%rd33+28];
	mul.lo.s32 	%r103, %r101, %r2;
	mad.lo.s32 	%r104, %r103, %r102, %r99;
	sub.s32 	%r142, %r142, %r104;
	add.s32 	%r134, %r134, 8;
$L__BB0_8:
	and.b32  	%r106, %r6, 3;
	setp.eq.s32 	%p7, %r106, 0;
	@%p7 bra 	$L__BB0_13;
	setp.eq.s32 	%p8, %r106, 1;
	@%p8 bra 	$L__BB0_11;
	mul.wide.s32 	%rd42, %r134, 4;
	add.s64 	%rd43, %rd1, %rd42;
	ld.global.u32 	%r107, [%rd43];
	mul.wide.s32 	%rd44, %r107, 4;
	add.s64 	%rd45, %rd2, %rd44;
	ld.global.u32 	%r108, [%rd45];
	ld.global.u32 	%r109, [%rd43+4];
	mul.lo.s32 	%r110, %r108, %r2;
	ld.global.u32 	%r111, [%rd43+8];
	mul.wide.s32 	%rd46, %r111, 4;
	add.s64 	%rd47, %rd2, %rd46;
	ld.global.u32 	%r112, [%rd47];
	ld.global.u32 	%r113, [%rd43+12];
	mul.lo.s32 	%r114, %r112, %r2;
	mul.lo.s32 	%r115, %r114, %r113;
	mad.lo.s32 	%r116, %r110, %r109, %r115;
	sub.s32 	%r142, %r142, %r116;
	add.s32 	%r134, %r134, 4;
$L__BB0_11:
	and.b32  	%r117, %r5, 2;
	setp.ne.s32 	%p9, %r117, 0;
	@%p9 bra 	$L__BB0_13;
	mul.wide.s32 	%rd48, %r134, 4;
	add.s64 	%rd49, %rd1, %rd48;
	ld.global.u32 	%r118, [%rd49];
	mul.wide.s32 	%rd50, %r118, 4;
	add.s64 	%rd51, %rd2, %rd50;
	ld.global.u32 	%r119, [%rd51];
	ld.global.u32 	%r120, [%rd49+4];
	mul.lo.s32 	%r121, %r119, %r2;
	mul.lo.s32 	%r122, %r121, %r120;
	sub.s32 	%r142, %r142, %r122;
$L__BB0_13:
	bar.sync 	0;
	div.s32 	%r123, %r142, %r2;
	setp.lt.s32 	%p10, %r123, 1;
	selp.b32 	%r124, 1, -1, %p10;
	st.global.u32 	[%rd4], %r124;
	bar.sync 	0;
	ld.global.u32 	%r125, [%rd3];
	setp.lt.s32 	%p11, %r125, 1;
	@%p11 bra 	$L__BB0_17;
	rem.u32 	%r126, -1115749450, %r30;
	mul.wide.s32 	%rd52, %r126, 4;
	add.s64 	%rd6, %rd2, %rd52;
	ld.global.u32 	%r127, [%rd6];
	setp.ne.s32 	%p12, %r127, 1;
	@%p12 bra 	$L__BB0_16;
	mov.b32 	%r129, -1;
	st.global.u32 	[%rd6], %r129;
	bra.uni 	$L__BB0_17;
$L__BB0_16:
	mov.b32 	%r128, 1;
	st.global.u32 	[%rd6], %r128;
$L__BB0_17:
	ret;

}


// ===== COMPILED SASS (sm_100) =====

	.target	sm_100

	.elftype	@"ET_EXEC"


//--------------------- .note.nv.tkinfo           --------------------------
	.section	.note.nv.tkinfo,"",@"SHT_NOTE"
	.sectionflags	@"SHF_NOTE_NV_TKINFO"
	.tkinfo
        /*0018*/ 	.word	0x00000002
        /*0030*/ 	.string	""
        /*0030*/ 	.string	"ptxas"
        /*0030*/ 	.string	"Cuda compilation tools, release 13.0, V13.0.88"
        /*0030*/ 	.string	"Build cuda_13.0.r13.0/compiler.36424714_0"
        /*0030*/ 	.string	"-arch sm_100 -m 64 "



//--------------------- .note.nv.cuinfo           --------------------------
	.section	.note.nv.cuinfo,"",@"SHT_NOTE"
	.sectionflags	@"SHF_NOTE_NV_CUINFO"
        /*0018*/ 	.short	0x0002
        /*001a*/ 	.short	0x0064
        /*001c*/ 	.short	0x0082
	.zero		2


//--------------------- .nv.info                  --------------------------
	.section	.nv.info,"",@"SHT_CUDA_INFO"
	.align	4


	//----- nvinfo : EIATTR_REGCOUNT
	.align		4
        /*0000*/ 	.byte	0x04, 0x2f
        /*0002*/ 	.short	(.L_10 - .L_9)
	.align		4
.L_9:
        /*0004*/ 	.word	index@(_Z18isingAnnealingStepPiS_S_S_ii)
        /*0008*/ 	.word	0x00000020


	//----- nvinfo : EIATTR_FRAME_SIZE
	.align		4
.L_10:
        /*000c*/ 	.byte	0x04, 0x11
        /*000e*/ 	.short	(.L_12 - .L_11)
	.align		4
.L_11:
        /*0010*/ 	.word	index@(_Z18isingAnnealingStepPiS_S_S_ii)
        /*0014*/ 	.word	0x00000000


	//----- nvinfo : EIATTR_MIN_STACK_SIZE
	.align		4
.L_12:
        /*0018*/ 	.byte	0x04, 0x12
        /*001a*/ 	.short	(.L_14 - .L_13)
	.align		4
.L_13:
        /*001c*/ 	.word	index@(_Z18isingAnnealingStepPiS_S_S_ii)
        /*0020*/ 	.word	0x00000000
.L_14:


//--------------------- .nv.compat                --------------------------
	.section	.nv.compat,"",@"SHT_CUDA_COMPAT_INFO"
	.align	4
        /*0000*/ 	.byte	0x02, 0x09, 0x00, 0x00, 0x02, 0x02, 0x01, 0x00, 0x02, 0x05, 0x05, 0x00, 0x03, 0x07, 0x01, 0x01
        /*0010*/ 	.byte	0x02, 0x03, 0x00, 0x00, 0x02, 0x06, 0x01, 0x00, 0x04, 0x0b, 0x08, 0x00, 0x09, 0x00, 0x00, 0x00
        /*0020*/ 	.byte	0x00, 0x00, 0x00, 0x00


//--------------------- .nv.info._Z18isingAnnealingStepPiS_S_S_ii --------------------------
	.section	.nv.info._Z18isingAnnealingStepPiS_S_S_ii,"",@"SHT_CUDA_INFO"
	.sectionflags	@""
	.align	4


	//----- nvinfo : EIATTR_CUDA_API_VERSION
	.align		4
        /*0000*/ 	.byte	0x04, 0x37
        /*0002*/ 	.short	(.L_16 - .L_15)
.L_15:
        /*0004*/ 	.word	0x00000082


	//----- nvinfo : EIATTR_KPARAM_INFO
	.align		4
.L_16:
        /*0008*/ 	.byte	0x04, 0x17
        /*000a*/ 	.short	(.L_18 - .L_17)
.L_17:
        /*000c*/ 	.word	0x00000000
        /*0010*/ 	.short	0x0005
        /*0012*/ 	.short	0x0024
        /*0014*/ 	.byte	0x00, 0xf0, 0x11, 0x00


	//----- nvinfo : EIATTR_KPARAM_INFO
	.align		4
.L_18:
        /*0018*/ 	.byte	0x04, 0x17
        /*001a*/ 	.short	(.L_20 - .L_19)
.L_19:
        /*001c*/ 	.word	0x00000000
        /*0020*/ 	.short	0x0004
        /*0022*/ 	.short	0x0020
        /*0024*/ 	.byte	0x00, 0xf0, 0x11, 0x00


	//----- nvinfo : EIATTR_KPARAM_INFO
	.align		4
.L_20:
        /*0028*/ 	.byte	0x04, 0x17
        /*002a*/ 	.short	(.L_22 - .L_21)
.L_21:
        /*002c*/ 	.word	0x00000000
        /*0030*/ 	.short	0x0003
        /*0032*/ 	.short	0x0018
        /*0034*/ 	.byte	0x00, 0xf5, 0x21, 0x00


	//----- nvinfo : EIATTR_KPARAM_INFO
	.align		4
.L_22:
        /*0038*/ 	.byte	0x04, 0x17
        /*003a*/ 	.short	(.L_24 - .L_23)
.L_23:
        /*003c*/ 	.word	0x00000000
        /*0040*/ 	.short	0x0002
        /*0042*/ 	.short	0x0010
        /*0044*/ 	.byte	0x00, 0xf5, 0x21, 0x00


	//----- nvinfo : EIATTR_KPARAM_INFO
	.align		4
.L_24:
        /*0048*/ 	.byte	0x04, 0x17
        /*004a*/ 	.short	(.L_26 - .L_25)
.L_25:
        /*004c*/ 	.word	0x00000000
        /*0050*/ 	.short	0x0001
        /*0052*/ 	.short	0x0008
        /*0054*/ 	.byte	0x00, 0xf5, 0x21, 0x00


	//----- nvinfo : EIATTR_KPARAM_INFO
	.align		4
.L_26:
        /*0058*/ 	.byte	0x04, 0x17
        /*005a*/ 	.short	(.L_28 - .L_27)
.L_27:
        /*005c*/ 	.word	0x00000000
        /*0060*/ 	.short	0x0000
        /*0062*/ 	.short	0x0000
        /*0064*/ 	.byte	0x00, 0xf5, 0x21, 0x00


	//----- nvinfo : EIATTR_SPARSE_MMA_MASK
	.align		4
.L_28:
        /*0068*/ 	.byte	0x03, 0x50
        /*006a*/ 	.short	0x0000


	//----- nvinfo : EIATTR_MAXREG_COUNT
	.align		4
        /*006c*/ 	.byte	0x03, 0x1b
        /*006e*/ 	.short	0x00ff


	//----- nvinfo : EIATTR_NUM_BARRIERS
	.align		4
        /*0070*/ 	.byte	0x02, 0x4c
        /*0072*/ 	.byte	0x01
	.zero		1


	//----- nvinfo : EIATTR_MERCURY_ISA_VERSION
	.align		4
        /*0074*/ 	.byte	0x03, 0x5f
        /*0076*/ 	.short	0x0101


	//----- nvinfo : EIATTR_VRC_CTA_INIT_COUNT
	.align		4
        /*0078*/ 	.byte	0x02, 0x4a
	.zero		1
	.zero		1


	//----- nvinfo : EIATTR_EXIT_INSTR_OFFSETS
	.align		4
        /*007c*/ 	.byte	0x04, 0x1c
        /*007e*/ 	.short	(.L_30 - .L_29)


	//   ....[0]....
.L_29:
        /*0080*/ 	.word	0x000000a0


	//   ....[1]....
        /*0084*/ 	.word	0x00000bd0


	//   ....[2]....
        /*0088*/ 	.word	0x00000d40


	//   ....[3]....
        /*008c*/ 	.word	0x00000d60


	//----- nvinfo : EIATTR_CRS_STACK_SIZE
	.align		4
.L_30:
        /*0090*/ 	.byte	0x04, 0x1e
        /*0092*/ 	.short	(.L_32 - .L_31)
.L_31:
        /*0094*/ 	.word	0x00000000


	//----- nvinfo : EIATTR_CBANK_PARAM_SIZE
	.align		4
.L_32:
        /*0098*/ 	.byte	0x03, 0x19
        /*009a*/ 	.short	0x0028


	//----- nvinfo : EIATTR_PARAM_CBANK
	.align		4
        /*009c*/ 	.byte	0x04, 0x0a
        /*009e*/ 	.short	(.L_34 - .L_33)
	.align		4
.L_33:
        /*00a0*/ 	.word	index@(.nv.constant0._Z18isingAnnealingStepPiS_S_S_ii)
        /*00a4*/ 	.short	0x0380
        /*00a6*/ 	.short	0x0028


	//----- nvinfo : EIATTR_SW_WAR
	.align		4
.L_34:
        /*00a8*/ 	.byte	0x04, 0x36
        /*00aa*/ 	.short	(.L_36 - .L_35)
.L_35:
        /*00ac*/ 	.word	0x00000008
.L_36:


//--------------------- .nv.callgraph             --------------------------
	.section	.nv.callgraph,"",@"SHT_CUDA_CALLGRAPH"
	.align	4
	.sectionentsize	8
	.align		4
        /*0000*/ 	.word	0x00000000
	.align		4
        /*0004*/ 	.word	0xffffffff
	.align		4
        /*0008*/ 	.word	0x00000000
	.align		4
        /*000c*/ 	.word	0xfffffffe
	.align		4
        /*0010*/ 	.word	0x00000000
	.align		4
        /*0014*/ 	.word	0xfffffffd
	.align		4
        /*0018*/ 	.word	0x00000000
	.align		4
        /*001c*/ 	.word	0xfffffffc


//--------------------- .nv.constant4             --------------------------
	.section	.nv.constant4,"a",@progbits
	.align	8
	.align		8
.nv.constant4:
        /*0000*/ 	.dword	precalc_xorwow_matrix
	.align		8
        /*0008*/ 	.dword	precalc_xorwow_offset_matrix
	.align		8
        /*0010*/ 	.dword	mrg32k3aM1
	.align		8
        /*0018*/ 	.dword	mrg32k3aM2
	.align		8
        /*0020*/ 	.dword	mrg32k3aM1SubSeq
	.align		8
        /*0028*/ 	.dword	mrg32k3aM2SubSeq
	.align		8
        /*0030*/ 	.dword	mrg32k3aM1Seq
	.align		8
        /*0038*/ 	.dword	mrg32k3aM2Seq


//--------------------- .nv.constant3             --------------------------
	.section	.nv.constant3,"a",@progbits
	.align	8
.nv.constant3:
	.type		__cr_lgamma_table,@object
	.size		__cr_lgamma_table,(.L_8 - __cr_lgamma_table)
__cr_lgamma_table:
        /*0000*/ 	.byte	0x00, 0x00, 0x00, 0x00, 0x00, 0x00, 0x00, 0x00, 0x00, 0x00, 0x00, 0x00, 0x00, 0x00, 0x00, 0x00
        /*0010*/ 	.byte	0xef, 0x39, 0xfa, 0xfe, 0x42, 0x2e, 0xe6, 0x3f, 0x02, 0x20, 0x2a, 0xfa, 0x0b, 0xab, 0xfc, 0x3f
        /*0020*/ 	.byte	0xf9, 0x2c, 0x92, 0x7c, 0xa7, 0x6c, 0x09, 0x40, 0xc9, 0x79, 0x44, 0x3c, 0x64, 0x26, 0x13, 0x40
        /*0030*/ 	.byte	0xca, 0x01, 0xcf, 0x3a, 0x27, 0x51, 0x1a, 0x40, 0x30, 0xcc, 0x2d, 0xf3, 0xe1, 0x0c, 0x21, 0x40
        /*0040*/ 	.byte	0x0d, 0xb7, 0xfc, 0x82, 0x8e, 0x35, 0x25, 0x40
.L_8:


//--------------------- .text._Z18isingAnnealingStepPiS_S_S_ii --------------------------
	.section	.text._Z18isingAnnealingStepPiS_S_S_ii,"ax",@progbits
	.align	128
        .global         _Z18isingAnnealingStepPiS_S_S_ii
        .type           _Z18isingAnnealingStepPiS_S_S_ii,@function
        .size           _Z18isingAnnealingStepPiS_S_S_ii,(.L_x_8 - _Z18isingAnnealingStepPiS_S_S_ii)
        .other          _Z18isingAnnealingStepPiS_S_S_ii,@"STO_CUDA_ENTRY STV_DEFAULT"
_Z18isingAnnealingStepPiS_S_S_ii:
.text._Z18isingAnnealingStepPiS_S_S_ii:
[----:B------:R-:W-:Y:S01]  /*0000*/  LDC R1, c[0x0][0x37c] ;  /* 0x0000df00ff017b82 */ /* 0x000fe20000000800 */
[----:B------:R-:W0:Y:S07]  /*0010*/  S2R R9, SR_CTAID.X ;  /* 0x0000000000097919 */ /* 0x000e2e0000002500 */
[----:B------:R-:W1:Y:S01]  /*0020*/  LDC.64 R2, c[0x0][0x3a0] ;  /* 0x0000e800ff027b82 */ /* 0x000e620000000a00 */
[----:B------:R-:W0:Y:S01]  /*0030*/  LDCU UR6, c[0x0][0x360] ;  /* 0x00006c00ff0677ac */ /* 0x000e220008000800 */
[----:B------:R-:W0:Y:S01]  /*0040*/  S2R R0, SR_TID.X ;  /* 0x0000000000007919 */ /* 0x000e220000002100 */
[----:B------:R-:W1:Y:S05]  /*0050*/  LDCU.64 UR4, c[0x0][0x358] ;  /* 0x00006b00ff0477ac */ /* 0x000e6a0008000a00 */
[----:B------:R-:W1:Y:S02]  /*0060*/  LDC.64 R4, c[0x0][0x398] ;  /* 0x0000e600ff047b82 */ /* 0x000e640000000a00 */
[----:B-1----:R1:W-:Y:S01]  /*0070*/  STG.E desc[UR4][R4.64], R3 ;  /* 0x0000000304007986 */ /* 0x0023e2000c101904 */
[----:B0-----:R-:W-:-:S05]  /*0080*/  IMAD R9, R9, UR6, R0 ;  /* 0x0000000609097c24 */ /* 0x001fca000f8e0200 */
[----:B------:R-:W-:-:S13]  /*0090*/  ISETP.GE.AND P0, PT, R9, R2, PT ;  /* 0x000000020900720c */ /* 0x000fda0003f06270 */
[----:B-1----:R-:W-:Y:S05]  /*00a0*/  @P0 EXIT ;  /* 0x000000000000094d */ /* 0x002fea0003800000 */
[----:B------:R-:W0:Y:S08]  /*00b0*/  LDC.64 R10, c[0x0][0x388] ;  /* 0x0000e200ff0a7b82 */ /* 0x000e300000000a00 */
[----:B------:R-:W1:Y:S01]  /*00c0*/  LDC.64 R6, c[0x0][0x390] ;  /* 0x0000e400ff067b82 */ /* 0x000e620000000a00 */
[----:B0-----:R-:W-:-:S05]  /*00d0*/  IMAD.WIDE R10, R9, 0x4, R10 ;  /* 0x00000004090a7825 */ /* 0x001fca00078e020a */
[----:B------:R-:W2:Y:S04]  /*00e0*/  LDG.E R21, desc[UR4][R10.64] ;  /* 0x000000040a157981 */ /* 0x000ea8000c1e1900 */
[----:B------:R-:W2:Y:S01]  /*00f0*/  LDG.E R12, desc[UR4][R10.64+0x4] ;  /* 0x000004040a0c7981 */ /* 0x000ea2000c1e1900 */
[----:B-1----:R-:W-:-:S05]  /*0100*/  IMAD.WIDE R8, R9, 0x4, R6 ;  /* 0x0000000409087825 */ /* 0x002fca00078e0206 */
[----:B------:R0:W5:Y:S01]  /*0110*/  LDG.E R0, desc[UR4][R8.64] ;  /* 0x0000000408007981 */ /* 0x000162000c1e1900 */
[----:B------:R-:W-:Y:S01]  /*0120*/  BSSY.RECONVERGENT B0, `(.L_x_0) ;  /* 0x0000089000007945 */ /* 0x000fe20003800200 */
[----:B------:R-:W-:Y:S01]  /*0130*/  HFMA2 R3, -RZ, RZ, 0, 0 ;  /* 0x00000000ff037431 */ /* 0x000fe200000001ff */
[----:B--2---:R-:W-:-:S13]  /*0140*/  ISETP.GE.AND P0, PT, R21, R12, PT ;  /* 0x0000000c1500720c */ /* 0x004fda0003f06270 */
[----:B0-----:R-:W-:Y:S05]  /*0150*/  @P0 BRA `(.L_x_1) ;  /* 0x0000000800140947 */ /* 0x001fea0003800000 */
[----:B------:R-:W-:Y:S01]  /*0160*/  VIADDMNMX R18, R21, 0x2, R12, !PT ;  /* 0x0000000215127846 */ /* 0x000fe2000780010c */
[----:B------:R-:W-:Y:S01]  /*0170*/  BSSY.RECONVERGENT B1, `(.L_x_2) ;  /* 0x0000045000017945 */ /* 0x000fe20003800200 */
[----:B------:R-:W-:-:S04]  /*0180*/  LOP3.LUT R3, RZ, R21, RZ, 0x33, !PT ;  /* 0x00000015ff037212 */ /* 0x000fc800078e33ff */
[----:B------:R-:W-:Y:S02]  /*0190*/  IADD3 R18, PT, PT, R18, R3, RZ ;  /* 0x0000000312127210 */ /* 0x000fe40007ffe0ff */
[----:B------:R-:W-:Y:S02]  /*01a0*/  MOV R3, RZ ;  /* 0x000000ff00037202 */ /* 0x000fe40000000f00 */
[C---:B------:R-:W-:Y:S02]  /*01b0*/  ISETP.GE.U32.AND P1, PT, R18.reuse, 0xe, PT ;  /* 0x0000000e1200780c */ /* 0x040fe40003f26070 */
[----:B------:R-:W-:-:S04]  /*01c0*/  LEA.HI R19, R18, 0x1, RZ, 0x1f ;  /* 0x0000000112137811 */ /* 0x000fc800078ff8ff */
[----:B------:R-:W-:-:S04]  /*01d0*/  LOP3.LUT R24, R19, 0x7, RZ, 0xc0, !PT ;  /* 0x0000000713187812 */ /* 0x000fc800078ec0ff */
[----:B------:R-:W-:-:S03]  /*01e0*/  ISETP.NE.AND P0, PT, R24, RZ, PT ;  /* 0x000000ff1800720c */ /* 0x000fc60003f05270 */
[----:B------:R-:W-:Y:S10]  /*01f0*/  @!P1 BRA `(.L_x_3) ;  /* 0x0000000000f09947 */ /* 0x000ff40003800000 */
[----:B------:R-:W0:Y:S01]  /*0200*/  LDC.64 R12, c[0x0][0x380] ;  /* 0x0000e000ff0c7b82 */ /* 0x000e220000000a00 */
[----:B------:R-:W-:Y:S02]  /*0210*/  LOP3.LUT R20, R19, 0xfffffff8, RZ, 0xc0, !PT ;  /* 0xfffffff813147812 */ /* 0x000fe400078ec0ff */
[----:B------:R-:W-:Y:S02]  /*0220*/  MOV R3, RZ ;  /* 0x000000ff00037202 */ /* 0x000fe40000000f00 */
[----:B------:R-:W-:Y:S02]  /*0230*/  IADD3 R20, PT, PT, -R20, RZ, RZ ;  /* 0x000000ff14147210 */ /* 0x000fe40007ffe1ff */
[----:B0-----:R-:W-:-:S04]  /*0240*/  IADD3 R12, P1, PT, R12, 0x20, RZ ;  /* 0x000000200c0c7810 */ /* 0x001fc80007f3e0ff */
[----:B------:R-:W-:-:S09]  /*0250*/  IADD3.X R13, PT, PT, RZ, R13, RZ, P1, !PT ;  /* 0x0000000dff0d7210 */ /* 0x000fd20000ffe4ff */
.L_x_4:
[----:B------:R-:W-:-:S05]  /*0260*/  IMAD.WIDE R10, R21, 0x4, R12 ;  /* 0x00000004150a7825 */ /* 0x000fca00078e020c */
[----:B------:R-:W2:Y:S04]  /*0270*/  LDG.E R29, desc[UR4][R10.64+-0x18] ;  /* 0xffffe8040a1d7981 */ /* 0x000ea8000c1e1900 */
[----:B------:R-:W3:Y:S04]  /*0280*/  LDG.E R15, desc[UR4][R10.64+-0x20] ;  /* 0xffffe0040a0f7981 */ /* 0x000ee8000c1e1900 */
[----:B------:R-:W4:Y:S04]  /*0290*/  LDG.E R17, desc[UR4][R10.64+-0x10] ;  /* 0xfffff0040a117981 */ /* 0x000f28000c1e1900 */
[----:B------:R-:W4:Y:S04]  /*02a0*/  LDG.E R22, desc[UR4][R10.64+-0x14] ;  /* 0xffffec040a167981 */ /* 0x000f28000c1e1900 */
[----:B------:R-:W4:Y:S04]  /*02b0*/  LDG.E R23, desc[UR4][R10.64+-0x8] ;  /* 0xfffff8040a177981 */ /* 0x000f28000c1e1900 */
[----:B------:R-:W4:Y:S04]  /*02c0*/  LDG.E R26, desc[UR4][R10.64+-0x1c] ;  /* 0xffffe4040a1a7981 */ /* 0x000f28000c1e1900 */
[----:B------:R-:W4:Y:S01]  /*02d0*/  LDG.E R27, desc[UR4][R10.64+-0xc] ;  /* 0xfffff4040a1b7981 */ /* 0x000f22000c1e1900 */
[----:B--2---:R-:W-:-:S04]  /*02e0*/  IMAD.WIDE R28, R29, 0x4, R6 ;  /* 0x000000041d1c7825 */ /* 0x004fc800078e0206 */
[--C-:B---3--:R-:W-:Y:S01]  /*02f0*/  IMAD.WIDE R14, R15, 0x4, R6.reuse ;  /* 0x000000040f0e7825 */ /* 0x108fe200078e0206 */
[----:B------:R-:W2:Y:S03]  /*0300*/  LDG.E R25, desc[UR4][R28.64] ;  /* 0x000000041c197981 */ /* 0x000ea6000c1e1900 */
[----:B----4-:R-:W-:Y:S02]  /*0310*/  IMAD.WIDE R16, R17, 0x4, R6 ;  /* 0x0000000411107825 */ /* 0x010fe400078e0206 */
[----:B------:R-:W3:Y:S04]  /*0320*/  LDG.E R15, desc[UR4][R14.64] ;  /* 0x000000040e0f7981 */ /* 0x000ee8000c1e1900 */
[----:B------:R-:W4:Y:S04]  /*0330*/  LDG.E R17, desc[UR4][R16.64] ;  /* 0x0000000410117981 */ /* 0x000f28000c1e1900 */
[----:B------:R-:W4:Y:S01]  /*0340*/  LDG.E R29, desc[UR4][R10.64] ;  /* 0x000000040a1d7981 */ /* 0x000f22000c1e1900 */
[----:B--2--5:R-:W-:-:S04]  /*0350*/  IMAD R25, R0, R25, RZ ;  /* 0x0000001900197224 */ /* 0x024fc800078e02ff */
[----:B------:R-:W-:Y:S02]  /*0360*/  IMAD R28, R22, R25, RZ ;  /* 0x00000019161c7224 */ /* 0x000fe400078e02ff */
[----:B------:R-:W-:-:S04]  /*0370*/  IMAD.WIDE R22, R23, 0x4, R6 ;  /* 0x0000000417167825 */ /* 0x000fc800078e0206 */
[----:B---3--:R-:W-:Y:S02]  /*0380*/  IMAD R25, R0, R15, RZ ;  /* 0x0000000f00197224 */ /* 0x008fe400078e02ff */
[----:B------:R-:W2:Y:S01]  /*0390*/  LDG.E R23, desc[UR4][R22.64] ;  /* 0x0000000416177981 */ /* 0x000ea2000c1e1900 */
[----:B----4-:R-:W-:-:S03]  /*03a0*/  IMAD.WIDE R14, R29, 0x4, R6 ;  /* 0x000000041d0e7825 */ /* 0x010fc600078e0206 */
[----:B------:R-:W3:Y:S01]  /*03b0*/  LDG.E R29, desc[UR4][R10.64+0x10] ;  /* 0x000010040a1d7981 */ /* 0x000ee2000c1e1900 */
[----:B------:R-:W-:Y:S02]  /*03c0*/  IMAD R26, R26, R25, R28 ;  /* 0x000000191a1a7224 */ /* 0x000fe400078e021c */
[----:B------:R-:W-:Y:S01]  /*03d0*/  IMAD R28, R0, R17, RZ ;  /* 0x00000011001c7224 */ /* 0x000fe200078e02ff */
[----:B------:R-:W4:Y:S04]  /*03e0*/  LDG.E R25, desc[UR4][R10.64+-0x4] ;  /* 0xfffffc040a197981 */ /* 0x000f28000c1e1900 */
[----:B------:R-:W3:Y:S01]  /*03f0*/  LDG.E R17, desc[UR4][R10.64+0x8] ;  /* 0x000008040a117981 */ /* 0x000ee2000c1e1900 */
[----:B------:R-:W-:-:S03]  /*0400*/  IMAD R28, R27, R28, R26 ;  /* 0x0000001c1b1c7224 */ /* 0x000fc600078e021a */
[----:B------:R-:W3:Y:S04]  /*0410*/  LDG.E R15, desc[UR4][R14.64] ;  /* 0x000000040e0f7981 */ /* 0x000ee8000c1e1900 */
[----:B------:R-:W3:Y:S04]  /*0420*/  LDG.E R27, desc[UR4][R10.64+0x18] ;  /* 0x000018040a1b7981 */ /* 0x000ee8000c1e1900 */
[----:B------:R-:W3:Y:S01]  /*0430*/  LDG.E R26, desc[UR4][R10.64+0x4] ;  /* 0x000004040a1a7981 */ /* 0x000ee2000c1e1900 */
[----:B--2---:R-:W-:-:S04]  /*0440*/  IMAD R23, R0, R23, RZ ;  /* 0x0000001700177224 */ /* 0x004fc800078e02ff */
[----:B----4-:R-:W-:Y:S02]  /*0450*/  IMAD R25, R25, R23, R28 ;  /* 0x0000001719197224 */ /* 0x010fe400078e021c */
[----:B---3--:R-:W-:-:S04]  /*0460*/  IMAD.WIDE R16, R17, 0x4, R6 ;  /* 0x0000000411107825 */ /* 0x008fc800078e0206 */
[--C-:B------:R-:W-:Y:S02]  /*0470*/  IMAD.WIDE R22, R29, 0x4, R6.reuse ;  /* 0x000000041d167825 */ /* 0x100fe400078e0206 */
[----:B------:R-:W2:Y:S02]  /*0480*/  LDG.E R17, desc[UR4][R16.64] ;  /* 0x0000000410117981 */ /* 0x000ea4000c1e1900 */
[----:B------:R-:W-:Y:S02]  /*0490*/  IMAD R28, R0, R15, RZ ;  /* 0x0000000f001c7224 */ /* 0x000fe400078e02ff */
[----:B------:R-:W-:Y:S01]  /*04a0*/  IMAD.WIDE R14, R27, 0x4, R6 ;  /* 0x000000041b0e7825 */ /* 0x000fe200078e0206 */
[----:B------:R-:W3:Y:S03]  /*04b0*/  LDG.E R23, desc[UR4][R22.64] ;  /* 0x0000000416177981 */ /* 0x000ee6000c1e1900 */
[----:B------:R-:W-:Y:S01]  /*04c0*/  IMAD R26, R26, R28, R25 ;  /* 0x0000001c1a1a7224 */ /* 0x000fe200078e0219 */
[----:B------:R-:W4:Y:S04]  /*04d0*/  LDG.E R27, desc[UR4][R10.64+0x14] ;  /* 0x000014040a1b7981 */ /* 0x000f28000c1e1900 */
[----:B------:R-:W4:Y:S04]  /*04e0*/  LDG.E R25, desc[UR4][R10.64+0xc] ;  /* 0x00000c040a197981 */ /* 0x000f28000c1e1900 */
[----:B------:R-:W4:Y:S04]  /*04f0*/  LDG.E R15, desc[UR4][R14.64] ;  /* 0x000000040e0f7981 */ /* 0x000f28000c1e1900 */
[----:B------:R-:W4:Y:S01]  /*0500*/  LDG.E R29, desc[UR4][R10.64+0x1c] ;  /* 0x00001c040a1d7981 */ /* 0x000f22000c1e1900 */
[----:B------:R-:W-:-:S04]  /*0510*/  IADD3 R20, PT, PT, R20, 0x8, RZ ;  /* 0x0000000814147810 */ /* 0x000fc80007ffe0ff */
[----:B------:R-:W-:Y:S02]  /*0520*/  ISETP.NE.AND P1, PT, R20, RZ, PT ;  /* 0x000000ff1400720c */ /* 0x000fe40003f25270 */
[----:B------:R-:W-:Y:S01]  /*0530*/  IADD3 R21, PT, PT, R21, 0x10, RZ ;  /* 0x0000001015157810 */ /* 0x000fe20007ffe0ff */
[C---:B--2---:R-:W-:Y:S02]  /*0540*/  IMAD R28, R0.reuse, R17, RZ ;  /* 0x00000011001c7224 */ /* 0x044fe400078e02ff */
[----:B---3--:R-:W-:Y:S02]  /*0550*/  IMAD R16, R0, R23, RZ ;  /* 0x0000001700107224 */ /* 0x008fe400078e02ff */
[----:B----4-:R-:W-:-:S04]  /*0560*/  IMAD R26, R25, R28, R26 ;  /* 0x0000001c191a7224 */ /* 0x010fc800078e021a */
[----:B------:R-:W-:Y:S02]  /*0570*/  IMAD R16, R27, R16, R26 ;  /* 0x000000101b107224 */ /* 0x000fe400078e021a */
[----:B------:R-:W-:-:S04]  /*0580*/  IMAD R17, R0, R15, RZ ;  /* 0x0000000f00117224 */ /* 0x000fc800078e02ff */
[----:B------:R-:W-:-:S05]  /*0590*/  IMAD R16, R29, R17, R16 ;  /* 0x000000111d107224 */ /* 0x000fca00078e0210 */
[----:B------:R-:W-:Y:S01]  /*05a0*/  IADD3 R3, PT, PT, -R16, R3, RZ ;  /* 0x0000000310037210 */ /* 0x000fe20007ffe1ff */
[----:B------:R-:W-:Y:S06]  /*05b0*/  @P1 BRA `(.L_x_4) ;  /* 0xfffffffc00281947 */ /* 0x000fec000383ffff */
.L_x_3:
[----:B------:R-:W-:Y:S05]  /*05c0*/  BSYNC.RECONVERGENT B1 ;  /* 0x0000000000017941 */ /* 0x000fea0003800200 */
.L_x_2:
[----:B------:R-:W-:Y:S05]  /*05d0*/  @!P0 BRA `(.L_x_1) ;  /* 0x0000000000f48947 */ /* 0x000fea0003800000 */
[----:B------:R-:W-:Y:S01]  /*05e0*/  ISETP.GE.U32.AND P0, PT, R24, 0x4, PT ;  /* 0x000000041800780c */ /* 0x000fe20003f06070 */
[----:B------:R-:W-:Y:S01]  /*05f0*/  BSSY.RECONVERGENT B1, `(.L_x_5) ;  /* 0x000001f000017945 */ /* 0x000fe20003800200 */
[----:B------:R-:W-:-:S11]  /*0600*/  LOP3.LUT P1, R19, R19, 0x3, RZ, 0xc0, !PT ;  /* 0x0000000313137812 */ /* 0x000fd6000782c0ff */
[----:B------:R-:W-:Y:S05]  /*0610*/  @!P0 BRA `(.L_x_6) ;  /* 0x0000000000708947 */ /* 0x000fea0003800000 */
[----:B------:R-:W0:Y:S02]  /*0620*/  LDC.64 R10, c[0x0][0x380] ;  /* 0x0000e000ff0a7b82 */ /* 0x000e240000000a00 */
[----:B0-----:R-:W-:-:S05]  /*0630*/  IMAD.WIDE R10, R21, 0x4, R10 ;  /* 0x00000004150a7825 */ /* 0x001fca00078e020a */
[----:B------:R-:W2:Y:S04]  /*0640*/  LDG.E R17, desc[UR4][R10.64+0x8] ;  /* 0x000008040a117981 */ /* 0x000ea8000c1e1900 */
[----:B------:R-:W3:Y:S04]  /*0650*/  LDG.E R23, desc[UR4][R10.64] ;  /* 0x000000040a177981 */ /* 0x000ee8000c1e1900 */
[----:B------:R-:W4:Y:S04]  /*0660*/  LDG.E R15, desc[UR4][R10.64+0x10] ;  /* 0x000010040a0f7981 */ /* 0x000f28000c1e1900 */
[----:B------:R-:W4:Y:S04]  /*0670*/  LDG.E R13, desc[UR4][R10.64+0x18] ;  /* 0x000018040a0d7981 */ /* 0x000f28000c1e1900 */
[----:B------:R-:W4:Y:S04]  /*0680*/  LDG.E R24, desc[UR4][R10.64+0xc] ;  /* 0x00000c040a187981 */ /* 0x000f28000c1e1900 */
[----:B------:R-:W4:Y:S04]  /*0690*/  LDG.E R20, desc[UR4][R10.64+0x4] ;  /* 0x000004040a147981 */ /* 0x000f28000c1e1900 */
[----:B------:R-:W4:Y:S04]  /*06a0*/  LDG.E R27, desc[UR4][R10.64+0x14] ;  /* 0x000014040a1b7981 */ /* 0x000f28000c1e1900 */
[----:B------:R-:W4:Y:S01]  /*06b0*/  LDG.E R29, desc[UR4][R10.64+0x1c] ;  /* 0x00001c040a1d7981 */ /* 0x000f22000c1e1900 */
[----:B--2---:R-:W-:-:S04]  /*06c0*/  IMAD.WIDE R16, R17, 0x4, R6 ;  /* 0x0000000411107825 */ /* 0x004fc800078e0206 */
[--C-:B---3--:R-:W-:Y:S02]  /*06d0*/  IMAD.WIDE R22, R23, 0x4, R6.reuse ;  /* 0x0000000417167825 */ /* 0x108fe400078e0206 */
[----:B------:R-:W2:Y:S02]  /*06e0*/  LDG.E R17, desc[UR4][R16.64] ;  /* 0x0000000410117981 */ /* 0x000ea4000c1e1900 */
[--C-:B----4-:R-:W-:Y:S02]  /*06f0*/  IMAD.WIDE R14, R15, 0x4, R6.reuse ;  /* 0x000000040f0e7825 */ /* 0x110fe400078e0206 */
[----:B------:R-:W3:Y:S02]  /*0700*/  LDG.E R23, desc[UR4][R22.64] ;  /* 0x0000000416177981 */ /* 0x000ee4000c1e1900 */
[----:B------:R-:W-:Y:S02]  /*0710*/  IMAD.WIDE R12, R13, 0x4, R6 ;  /* 0x000000040d0c7825 */ /* 0x000fe400078e0206 */
[----:B------:R-:W4:Y:S04]  /*0720*/  LDG.E R15, desc[UR4][R14.64] ;  /* 0x000000040e0f7981 */ /* 0x000f28000c1e1900 */
[----:B------:R-:W4:Y:S01]  /*0730*/  LDG.E R13, desc[UR4][R12.64] ;  /* 0x000000040c0d7981 */ /* 0x000f22000c1e1900 */
[----:B------:R-:W-:Y:S01]  /*0740*/  IADD3 R21, PT, PT, R21, 0x8, RZ ;  /* 0x0000000815157810 */ /* 0x000fe20007ffe0ff */
[----:B--2--5:R-:W-:-:S04]  /*0750*/  IMAD R25, R0, R17, RZ ;  /* 0x0000001100197224 */ /* 0x024fc800078e02ff */
[----:B------:R-:W-:Y:S02]  /*0760*/  IMAD R24, R24, R25, RZ ;  /* 0x0000001918187224 */ /* 0x000fe400078e02ff */
[C---:B---3--:R-:W-:Y:S02]  /*0770*/  IMAD R23, R0.reuse, R23, RZ ;  /* 0x0000001700177224 */ /* 0x048fe400078e02ff */
[----:B----4-:R-:W-:Y:S02]  /*0780*/  IMAD R16, R0, R15, RZ ;  /* 0x0000000f00107224 */ /* 0x010fe400078e02ff */
[----:B------:R-:W-:Y:S02]  /*0790*/  IMAD R20, R20, R23, R24 ;  /* 0x0000001714147224 */ /* 0x000fe400078e0218 */
[----:B------:R-:W-:Y:S02]  /*07a0*/  IMAD R17, R0, R13, RZ ;  /* 0x0000000d00117224 */ /* 0x000fe400078e02ff */
[----:B------:R-:W-:-:S04]  /*07b0*/  IMAD R16, R27, R16, R20 ;  /* 0x000000101b107224 */ /* 0x000fc800078e0214 */
[----:B------:R-:W-:-:S05]  /*07c0*/  IMAD R16, R29, R17, R16 ;  /* 0x000000111d107224 */ /* 0x000fca00078e0210 */
[----:B------:R-:W-:-:S07]  /*07d0*/  IADD3 R3, PT, PT, R3, -R16, RZ ;  /* 0x8000001003037210 */ /* 0x000fce0007ffe0ff */
.L_x_6:
[----:B------:R-:W-:Y:S05]  /*07e0*/  BSYNC.RECONVERGENT B1 ;  /* 0x0000000000017941 */ /* 0x000fea0003800200 */
.L_x_5:
[----:B------:R-:W-:Y:S05]  /*07f0*/  @!P1 BRA `(.L_x_1) ;  /* 0x00000000006c9947 */ /* 0x000fea0003800000 */
[----:B------:R-:W-:Y:S02]  /*0800*/  ISETP.NE.AND P1, PT, R19, 0x1, PT ;  /* 0x000000011300780c */ /* 0x000fe40003f25270 */
[----:B------:R-:W-:-:S11]  /*0810*/  LOP3.LUT P0, RZ, R18, 0x2, RZ, 0xc0, !PT ;  /* 0x0000000212ff7812 */ /* 0x000fd6000780c0ff */
[----:B------:R-:W0:Y:S08]  /*0820*/  @P1 LDC.64 R12, c[0x0][0x380] ;  /* 0x0000e000ff0c1b82 */ /* 0x000e300000000a00 */
[----:B------:R-:W1:Y:S01]  /*0830*/  @!P0 LDC.64 R10, c[0x0][0x380] ;  /* 0x0000e000ff0a8b82 */ /* 0x000e620000000a00 */
[----:B0-----:R-:W-:-:S05]  /*0840*/  @P1 IMAD.WIDE R12, R21, 0x4, R12 ;  /* 0x00000004150c1825 */ /* 0x001fca00078e020c */
[----:B------:R-:W2:Y:S01]  /*0850*/  @P1 LDG.E R19, desc[UR4][R12.64+0x8] ;  /* 0x000008040c131981 */ /* 0x000ea2000c1e1900 */
[----:B------:R-:W-:-:S03]  /*0860*/  @P1 IADD3 R21, PT, PT, R21, 0x4, RZ ;  /* 0x0000000415151810 */ /* 0x000fc60007ffe0ff */
[----:B------:R-:W3:Y:S02]  /*0870*/  @P1 LDG.E R17, desc[UR4][R12.64] ;  /* 0x000000040c111981 */ /* 0x000ee4000c1e1900 */
[----:B-1----:R-:W-:Y:S02]  /*0880*/  @!P0 IMAD.WIDE R10, R21, 0x4, R10 ;  /* 0x00000004150a8825 */ /* 0x002fe400078e020a */
[----:B------:R-:W4:Y:S04]  /*0890*/  @P1 LDG.E R22, desc[UR4][R12.64+0xc] ;  /* 0x00000c040c161981 */ /* 0x000f28000c1e1900 */
[----:B------:R-:W4:Y:S04]  /*08a0*/  @!P0 LDG.E R15, desc[UR4][R10.64] ;  /* 0x000000040a0f8981 */ /* 0x000f28000c1e1900 */
[----:B------:R-:W4:Y:S04]  /*08b0*/  @P1 LDG.E R21, desc[UR4][R12.64+0x4] ;  /* 0x000004040c151981 */ /* 0x000f28000c1e1900 */
[----:B------:R-:W4:Y:S01]  /*08c0*/  @!P0 LDG.E R20, desc[UR4][R10.64+0x4] ;  /* 0x000004040a148981 */ /* 0x000f22000c1e1900 */
[----:B--2---:R-:W-:-:S04]  /*08d0*/  @P1 IMAD.WIDE R18, R19, 0x4, R6 ;  /* 0x0000000413121825 */ /* 0x004fc800078e0206 */
[--C-:B---3--:R-:W-:Y:S02]  /*08e0*/  @P1 IMAD.WIDE R16, R17, 0x4, R6.reuse ;  /* 0x0000000411101825 */ /* 0x108fe400078e0206 */
[----:B------:R-:W2:Y:S04]  /*08f0*/  @P1 LDG.E R19, desc[UR4][R18.64] ;  /* 0x0000000412131981 */ /* 0x000ea8000c1e1900 */
[----:B------:R-:W3:Y:S01]  /*0900*/  @P1 LDG.E R17, desc[UR4][R16.64] ;  /* 0x0000000410111981 */ /* 0x000ee2000c1e1900 */
[----:B----4-:R-:W-:-:S06]  /*0910*/  @!P0 IMAD.WIDE R14, R15, 0x4, R6 ;  /* 0x000000040f0e8825 */ /* 0x010fcc00078e0206 */
[----:B------:R-:W4:Y:S01]  /*0920*/  @!P0 LDG.E R14, desc[UR4][R14.64] ;  /* 0x000000040e0e8981 */ /* 0x000f22000c1e1900 */
[----:B--2--5:R-:W-:-:S04]  /*0930*/  @P1 IMAD R23, R0, R19, RZ ;  /* 0x0000001300171224 */ /* 0x024fc800078e02ff */
[----:B------:R-:W-:Y:S02]  /*0940*/  @P1 IMAD R23, R22, R23, RZ ;  /* 0x0000001716171224 */ /* 0x000fe400078e02ff */
[----:B---3--:R-:W-:Y:S01]  /*0950*/  @P1 IMAD R22, R0, R17, RZ ;  /* 0x0000001100161224 */ /* 0x008fe200078e02ff */
[----:B------:R-:W-:-:S03]  /*0960*/  IADD3 R19, PT, PT, RZ, -R0, RZ ;  /* 0x80000000ff137210 */ /* 0x000fc60007ffe0ff */
[----:B------:R-:W-:Y:S02]  /*0970*/  @P1 IMAD R22, R21, R22, R23 ;  /* 0x0000001615161224 */ /* 0x000fe400078e0217 */
[----:B----4-:R-:W-:-:S03]  /*0980*/  @!P0 IMAD R12, R19, R14, RZ ;  /* 0x0000000e130c8224 */ /* 0x010fc600078e02ff */
[----:B------:R-:W-:-:S05]  /*0990*/  @P1 IADD3 R3, PT, PT, R3, -R22, RZ ;  /* 0x8000001603031210 */ /* 0x000fca0007ffe0ff */
[----:B------:R-:W-:-:S07]  /*09a0*/  @!P0 IMAD R3, R20, R12, R3 ;  /* 0x0000000c14038224 */ /* 0x000fce00078e0203 */
.L_x_1:
[----:B------:R-:W-:Y:S05]  /*09b0*/  BSYNC.RECONVERGENT B0 ;  /* 0x0000000000007941 */ /* 0x000fea0003800200 */
.L_x_0:
[-C--:B-----5:R-:W-:Y:S01]  /*09c0*/  IABS R13, R0.reuse ;  /* 0x00000000000d7213 */ /* 0x0a0fe20000000000 */
[----:B------:R-:W-:Y:S01]  /*09d0*/  BAR.SYNC.DEFER_BLOCKING 0x0 ;  /* 0x0000000000007b1d */ /* 0x000fe20000010000 */
[----:B------:R-:W-:Y:S02]  /*09e0*/  IABS R16, R3 ;  /* 0x0000000300107213 */ /* 0x000fe40000000000 */
[-C--:B------:R-:W-:Y:S02]  /*09f0*/  IABS R17, R0.reuse ;  /* 0x0000000000117213 */ /* 0x080fe40000000000 */
[----:B------:R-:W-:Y:S01]  /*0a00*/  LOP3.LUT R3, R3, R0, RZ, 0x3c, !PT ;  /* 0x0000000003037212 */ /* 0x000fe200078e3cff */
[----:B------:R-:W0:Y:S03]  /*0a10*/  I2F.RP R12, R13 ;  /* 0x0000000d000c7306 */ /* 0x000e260000209400 */
[----:B------:R-:W-:-:S05]  /*0a20*/  ISETP.GE.AND P1, PT, R3, RZ, PT ;  /* 0x000000ff0300720c */ /* 0x000fca0003f26270 */
[----:B0-----:R-:W0:Y:S02]  /*0a30*/  MUFU.RCP R12, R12 ;  /* 0x0000000c000c7308 */ /* 0x001e240000001000 */
[----:B0-----:R-:W-:Y:S02]  /*0a40*/  IADD3 R10, PT, PT, R12, 0xffffffe, RZ ;  /* 0x0ffffffe0c0a7810 */ /* 0x001fe40007ffe0ff */
[----:B------:R-:W-:-:S04]  /*0a50*/  IADD3 R12, PT, PT, RZ, -R17, RZ ;  /* 0x80000011ff0c7210 */ /* 0x000fc80007ffe0ff */
[----:B------:R0:W1:Y:S02]  /*0a60*/  F2I.FTZ.U32.TRUNC.NTZ R11, R10 ;  /* 0x0000000a000b7305 */ /* 0x000064000021f000 */
[----:B0-----:R-:W-:Y:S01]  /*0a70*/  HFMA2 R10, -RZ, RZ, 0, 0 ;  /* 0x00000000ff0a7431 */ /* 0x001fe200000001ff */
[----:B-1----:R-:W-:-:S05]  /*0a80*/  IADD3 R14, PT, PT, RZ, -R11, RZ ;  /* 0x8000000bff0e7210 */ /* 0x002fca0007ffe0ff */
[----:B------:R-:W-:Y:S01]  /*0a90*/  IMAD R15, R14, R13, RZ ;  /* 0x0000000d0e0f7224 */ /* 0x000fe200078e02ff */
[----:B------:R-:W-:-:S03]  /*0aa0*/  MOV R14, R16 ;  /* 0x00000010000e7202 */ /* 0x000fc60000000f00 */
[----:B------:R-:W-:-:S06]  /*0ab0*/  IMAD.HI.U32 R11, R11, R15, R10 ;  /* 0x0000000f0b0b7227 */ /* 0x000fcc00078e000a */
[----:B------:R-:W-:-:S04]  /*0ac0*/  IMAD.HI.U32 R11, R11, R14, RZ ;  /* 0x0000000e0b0b7227 */ /* 0x000fc800078e00ff */
[----:B------:R-:W-:-:S05]  /*0ad0*/  IMAD R10, R11, R12, R14 ;  /* 0x0000000c0b0a7224 */ /* 0x000fca00078e020e */
[----:B------:R-:W-:-:S13]  /*0ae0*/  ISETP.GT.U32.AND P2, PT, R13, R10, PT ;  /* 0x0000000a0d00720c */ /* 0x000fda0003f44070 */
[-C--:B------:R-:W-:Y:S02]  /*0af0*/  @!P2 IADD3 R10, PT, PT, R10, -R13.reuse, RZ ;  /* 0x8000000d0a0aa210 */ /* 0x080fe40007ffe0ff */
[----:B------:R-:W-:Y:S02]  /*0b00*/  @!P2 IADD3 R11, PT, PT, R11, 0x1, RZ ;  /* 0x000000010b0ba810 */ /* 0x000fe40007ffe0ff */
[----:B------:R-:W-:Y:S02]  /*0b10*/  ISETP.GE.U32.AND P0, PT, R10, R13, PT ;  /* 0x0000000d0a00720c */ /* 0x000fe40003f06070 */
[----:B------:R-:W-:Y:S02]  /*0b20*/  ISETP.NE.AND P2, PT, R0, RZ, PT ;  /* 0x000000ff0000720c */ /* 0x000fe40003f45270 */
[----:B------:R-:W-:-:S09]  /*0b30*/  MOV R13, 0x1 ;  /* 0x00000001000d7802 */ /* 0x000fd20000000f00 */
[----:B------:R-:W-:-:S04]  /*0b40*/  @P0 IADD3 R11, PT, PT, R11, 0x1, RZ ;  /* 0x000000010b0b0810 */ /* 0x000fc80007ffe0ff */
[----:B------:R-:W-:Y:S02]  /*0b50*/  @!P1 IADD3 R11, PT, PT, -R11, RZ, RZ ;  /* 0x000000ff0b0b9210 */ /* 0x000fe40007ffe1ff */
[----:B------:R-:W-:-:S04]  /*0b60*/  @!P2 LOP3.LUT R11, RZ, R0, RZ, 0x33, !PT ;  /* 0x00000000ff0ba212 */ /* 0x000fc800078e33ff */
[----:B------:R-:W-:-:S04]  /*0b70*/  ISETP.GE.AND P0, PT, R11, 0x1, PT ;  /* 0x000000010b00780c */ /* 0x000fc80003f06270 */
[----:B------:R-:W-:-:S05]  /*0b80*/  SEL R3, R13, 0xffffffff, !P0 ;  /* 0xffffffff0d037807 */ /* 0x000fca0004000000 */
[----:B------:R0:W-:Y:S01]  /*0b90*/  STG.E desc[UR4][R8.64], R3 ;  /* 0x0000000308007986 */ /* 0x0001e2000c101904 */
[----:B------:R-:W-:Y:S06]  /*0ba0*/  BAR.SYNC.DEFER_BLOCKING 0x0 ;  /* 0x0000000000007b1d */ /* 0x000fec0000010000 */
[----:B------:R-:W2:Y:S02]  /*0bb0*/  LDG.E R4, desc[UR4][R4.64] ;  /* 0x0000000404047981 */ /* 0x000ea4000c1e1900 */
[----:B--2---:R-:W-:-:S13]  /*0bc0*/  ISETP.GE.AND P0, PT, R4, 0x1, PT ;  /* 0x000000010400780c */ /* 0x004fda0003f06270 */
[----:B0-----:R-:W-:Y:S05]  /*0bd0*/  @!P0 EXIT ;  /* 0x000000000000894d */ /* 0x001fea0003800000 */
[----:B------:R-:W0:Y:S01]  /*0be0*/  I2F.U32.RP R0, R2 ;  /* 0x0000000200007306 */ /* 0x000e220000209000 */
[----:B------:R-:W-:-:S07]  /*0bf0*/  ISETP.NE.U32.AND P1, PT, R2, RZ, PT ;  /* 0x000000ff0200720c */ /* 0x000fce0003f25070 */
[----:B0-----:R-:W0:Y:S02]  /*0c00*/  MUFU.RCP R0, R0 ;  /* 0x0000000000007308 */ /* 0x001e240000001000 */
[----:B0-----:R-:W-:-:S06]  /*0c10*/  IADD3 R4, PT, PT, R0, 0xffffffe, RZ ;  /* 0x0ffffffe00047810 */ /* 0x001fcc0007ffe0ff */
[----:B------:R0:W1:Y:S02]  /*0c20*/  F2I.FTZ.U32.TRUNC.NTZ R5, R4 ;  /* 0x0000000400057305 */ /* 0x000064000021f000 */
[----:B0-----:R-:W-:Y:S02]  /*0c30*/  MOV R4, RZ ;  /* 0x000000ff00047202 */ /* 0x001fe40000000f00 */
[----:B-1----:R-:W-:-:S05]  /*0c40*/  IADD3 R3, PT, PT, RZ, -R5, RZ ;  /* 0x80000005ff037210 */ /* 0x002fca0007ffe0ff */
[----:B------:R-:W-:-:S04]  /*0c50*/  IMAD R3, R3, R2, RZ ;  /* 0x0000000203037224 */ /* 0x000fc800078e02ff */
[----:B------:R-:W-:-:S06]  /*0c60*/  IMAD.HI.U32 R5, R5, R3, R4 ;  /* 0x0000000305057227 */ /* 0x000fcc00078e0004 */
[----:B------:R-:W-:-:S05]  /*0c70*/  IMAD.HI.U32 R5, R5, -0x4280fc4a, RZ ;  /* 0xbd7f03b605057827 */ /* 0x000fca00078e00ff */
[----:B------:R-:W-:-:S05]  /*0c80*/  IADD3 R5, PT, PT, -R5, RZ, RZ ;  /* 0x000000ff05057210 */ /* 0x000fca0007ffe1ff */
[----:B------:R-:W-:-:S05]  /*0c90*/  IMAD R3, R2, R5, -0x4280fc4a ;  /* 0xbd7f03b602037424 */ /* 0x000fca00078e0205 */
[----:B------:R-:W-:-:S13]  /*0ca0*/  ISETP.GE.U32.AND P0, PT, R3, R2, PT ;  /* 0x000000020300720c */ /* 0x000fda0003f06070 */
[----:B------:R-:W-:-:S04]  /*0cb0*/  @P0 IADD3 R3, PT, PT, R3, -R2, RZ ;  /* 0x8000000203030210 */ /* 0x000fc80007ffe0ff */
[----:B------:R-:W-:-:S13]  /*0cc0*/  ISETP.GE.U32.AND P0, PT, R3, R2, PT ;  /* 0x000000020300720c */ /* 0x000fda0003f06070 */
[-C--:B------:R-:W-:Y:S02]  /*0cd0*/  @P0 IADD3 R3, PT, PT, R3, -R2.reuse, RZ ;  /* 0x8000000203030210 */ /* 0x080fe40007ffe0ff */
[----:B------:R-:W-:-:S05]  /*0ce0*/  @!P1 LOP3.LUT R3, RZ, R2, RZ, 0x33, !PT ;  /* 0x00000002ff039212 */ /* 0x000fca00078e33ff */
[----:B------:R-:W-:-:S05]  /*0cf0*/  IMAD.WIDE R6, R3, 0x4, R6 ;  /* 0x0000000403067825 */ /* 0x000fca00078e0206 */
[----:B------:R-:W2:Y:S02]  /*0d00*/  LDG.E R0, desc[UR4][R6.64] ;  /* 0x0000000406007981 */ /* 0x000ea4000c1e1900 */
[----:B--2---:R-:W-:-:S13]  /*0d10*/  ISETP.NE.AND P0, PT, R0, 0x1, PT ;  /* 0x000000010000780c */ /* 0x004fda0003f05270 */
[----:B------:R-:W-:-:S05]  /*0d20*/  @!P0 MOV R3, 0xffffffff ;  /* 0xffffffff00038802 */ /* 0x000fca0000000f00 */
[----:B------:R0:W-:Y:S01]  /*0d30*/  @!P0 STG.E desc[UR4][R6.64], R3 ;  /* 0x0000000306008986 */ /* 0x0001e2000c101904 */
[----:B------:R-:W-:Y:S05]  /*0d40*/  @!P0 EXIT ;  /* 0x000000000000894d */ /* 0x000fea0003800000 */
[----:B------:R-:W-:Y:S01]  /*0d50*/  STG.E desc[UR4][R6.64], R13 ;  /* 0x0000000d06007986 */ /* 0x000fe2000c101904 */
[----:B------:R-:W-:Y:S05]  /*0d60*/  EXIT ;  /* 0x000000000000794d */ /* 0x000fea0003800000 */
.L_x_7:
[----:B------:R-:W-:-:S00]  /*0d70*/  BRA `(.L_x_7) ;  /* 0xfffffffc00fc7947 */ /* 0x000fc0000383ffff */
[----:B------:R-:W-:-:S00]  /*0d80*/  NOP ;  /* 0x0000000000007918 */ /* 0x000fc00000000000 */
[----:B------:R-:W-:-:S00]  /*0d90*/  NOP ;  /* 0x0000000000007918 */ /* 0x000fc00000000000 */
[----:B------:R-:W-:-:S00]  /*0da0*/  NOP ;  /* 0x0000000000007918 */ /* 0x000fc00000000000 */
[----:B------:R-:W-:-:S00]  /*0db0*/  NOP ;  /* 0x0000000000007918 */ /* 0x000fc00000000000 */
[----:B------:R-:W-:-:S00]  /*0dc0*/  NOP ;  /* 0x0000000000007918 */ /* 0x000fc00000000000 */
[----:B------:R-:W-:-:S00]  /*0dd0*/  NOP ;  /* 0x0000000000007918 */ /* 0x000fc00000000000 */
[----:B------:R-:W-:-:S00]  /*0de0*/  NOP ;  /* 0x0000000000007918 */ /* 0x000fc00000000000 */
[----:B------:R-:W-:-:S00]  /*0df0*/  NOP ;  /* 0x0000000000007918 */ /* 0x000fc00000000000 */
.L_x_8:


//--------------------- .nv.global.init           --------------------------
	.section	.nv.global.init,"aw",@progbits
	.align	4
.nv.global.init:
	.type		mrg32k3aM1SubSeq,@object
	.size		mrg32k3aM1SubSeq,(mrg32k3aM2SubSeq - mrg32k3aM1SubSeq)
mrg32k3aM1SubSeq:
        /*0000*/ 	.byte	0x0b, 0xcc, 0xee, 0x04, 0x73, 0x29, 0x8b, 0x6f, 0xf6, 0x53, 0x03, 0xf6, 0x23, 0xf6, 0xea, 0xda
        /* <DEDUP_REMOVED lines=125> */
	.type		mrg32k3aM2SubSeq,@object
	.size		mrg32k3aM2SubSeq,(mrg32k3aM1 - mrg32k3aM2SubSeq)
mrg32k3aM2SubSeq:
        /* <DEDUP_REMOVED lines=126> */
	.type		mrg32k3aM1,@object
	.size		mrg32k3aM1,(mrg32k3aM1Seq - mrg32k3aM1)
mrg32k3aM1:
        /* <DEDUP_REMOVED lines=144> */
	.type		mrg32k3aM1Seq,@object
	.size		mrg32k3aM1Seq,(mrg32k3aM2 - mrg32k3aM1Seq)
mrg32k3aM1Seq:
        /* <DEDUP_REMOVED lines=144> */
	.type		mrg32k3aM2,@object
	.size		mrg32k3aM2,(mrg32k3aM2Seq - mrg32k3aM2)
mrg32k3aM2:
        /* <DEDUP_REMOVED lines=144> */
	.type		mrg32k3aM2Seq,@object
	.size		mrg32k3aM2Seq,(precalc_xorwow_matrix - mrg32k3aM2Seq)
mrg32k3aM2Seq:
        /* <DEDUP_REMOVED lines=144> */
	.type		precalc_xorwow_matrix,@object
	.size		precalc_xorwow_matrix,(precalc_xorwow_offset_matrix - precalc_xorwow_matrix)
precalc_xorwow_matrix:
        /* <DEDUP_REMOVED lines=6400> */
	.type		precalc_xorwow_offset_matrix,@object
	.size		precalc_xorwow_offset_matrix,(.L_1 - precalc_xorwow_offset_matrix)
precalc_xorwow_offset_matrix:
        /* <DEDUP_REMOVED lines=6400> */
.L_1:


//--------------------- .nv.shared.reserved.0     --------------------------
	.section	.nv.shared.reserved.0,"aw",@nobits
	.weak		__nv_reservedSMEM_offset_0_alias
	.size		__nv_reservedSMEM_offset_0_alias, 0, 64
	.other		__nv_reservedSMEM_offset_0_alias,@"STO_CUDA_RESERVED_SHARED STV_DEFAULT"
__nv_reservedSMEM_offset_0_alias:
	.zero		0
	.zero		64


//--------------------- .nv.constant0._Z18isingAnnealingStepPiS_S_S_ii --------------------------
	.section	.nv.constant0._Z18isingAnnealingStepPiS_S_S_ii,"a",@progbits
	.sectionflags	@""
	.align	4
.nv.constant0._Z18isingAnnealingStepPiS_S_S_ii:
	.zero		936


//--------------------- SYMBOLS --------------------------

	.type		.nv.reservedSmem.offset0,@object
	.size		.nv.reservedSmem.offset0,0x4
